//
// Generated by NVIDIA NVVM Compiler
//
// Compiler Build ID: CL-36424714
// Cuda compilation tools, release 13.0, V13.0.88
// Based on NVVM 20.0.0
//

.version 9.0
.target sm_100
.address_size 64

	// .globl	_Z4add5PiS_S_

.visible .entry _Z4add5PiS_S_(
	.param .u64 .ptr .align 1 _Z4add5PiS_S__param_0,
	.param .u64 .ptr .align 1 _Z4add5PiS_S__param_1,
	.param .u64 .ptr .align 1 _Z4add5PiS_S__param_2
)
{
	.reg .pred 	%p<3>;
	.reg .b32 	%r<21>;
	.reg .b64 	%rd<11>;

	ld.param.u64 	%rd4, [_Z4add5PiS_S__param_0];
	ld.param.u64 	%rd5, [_Z4add5PiS_S__param_1];
	ld.param.u64 	%rd6, [_Z4add5PiS_S__param_2];
	mov.u32 	%r8, %ctaid.x;
	mov.u32 	%r1, %nctaid.x;
	mov.u32 	%r2, %ntid.x;
	mov.u32 	%r3, %ntid.y;
	mov.u32 	%r9, %tid.y;
	mov.u32 	%r10, %tid.x;
	add.s32 	%r11, %r9, %r8;
	mad.lo.s32 	%r12, %r8, %r1, %r11;
	add.s32 	%r13, %r10, %r3;
	mad.lo.s32 	%r20, %r12, %r2, %r13;
	setp.gt.s32 	%p1, %r20, 1048575;
	@%p1 bra 	$L__BB0_3;
	mov.u32 	%r14, %nctaid.y;
	mul.lo.s32 	%r15, %r1, %r14;
	mul.lo.s32 	%r16, %r15, %r2;
	mul.lo.s32 	%r5, %r16, %r3;
	cvta.to.global.u64 	%rd1, %rd4;
	cvta.to.global.u64 	%rd2, %rd5;
	cvta.to.global.u64 	%rd3, %rd6;
$L__BB0_2:
	mul.wide.s32 	%rd7, %r20, 4;
	add.s64 	%rd8, %rd1, %rd7;
	ld.global.u32 	%r17, [%rd8];
	add.s64 	%rd9, %rd2, %rd7;
	ld.global.u32 	%r18, [%rd9];
	add.s32 	%r19, %r18, %r17;
	add.s64 	%rd10, %rd3, %rd7;
	st.global.u32 	[%rd10], %r19;
	add.s32 	%r20, %r20, %r5;
	setp.lt.s32 	%p2, %r20, 1048576;
	@%p2 bra 	$L__BB0_2;
$L__BB0_3:
	ret;

}


// ===== COMPILED SASS (sm_100) =====

	.target	sm_100

	.elftype	@"ET_EXEC"


//--------------------- .note.nv.tkinfo           --------------------------
	.section	.note.nv.tkinfo,"",@"SHT_NOTE"
	.sectionflags	@"SHF_NOTE_NV_TKINFO"
	.tkinfo
        /*0018*/ 	.word	0x00000002
        /*0030*/ 	.string	""
        /*0030*/ 	.string	"ptxas"
        /*0030*/ 	.string	"Cuda compilation tools, release 13.0, V13.0.88"
        /*0030*/ 	.string	"Build cuda_13.0.r13.0/compiler.36424714_0"
        /*0030*/ 	.string	"-arch sm_100 -m 64 "



//--------------------- .note.nv.cuinfo           --------------------------
	.section	.note.nv.cuinfo,"",@"SHT_NOTE"
	.sectionflags	@"SHF_NOTE_NV_CUINFO"
        /*0018*/ 	.short	0x0002
        /*001a*/ 	.short	0x0064
        /*001c*/ 	.short	0x0082
	.zero		2


//--------------------- .nv.info                  --------------------------
	.section	.nv.info,"",@"SHT_CUDA_INFO"
	.align	4


	//----- nvinfo : EIATTR_REGCOUNT
	.align		4
        /*0000*/ 	.byte	0x04, 0x2f
        /*0002*/ 	.short	(.L_1 - .L_0)
	.align		4
.L_0:
        /*0004*/ 	.word	index@(_Z4add5PiS_S_)
        /*0008*/ 	.word	0x00000014


	//----- nvinfo : EIATTR_FRAME_SIZE
	.align		4
.L_1:
        /*000c*/ 	.byte	0x04, 0x11
        /*000e*/ 	.short	(.L_3 - .L_2)
	.align		4
.L_2:
        /*0010*/ 	.word	index@(_Z4add5PiS_S_)
        /*0014*/ 	.word	0x00000000


	//----- nvinfo : EIATTR_MIN_STACK_SIZE
	.align		4
.L_3:
        /*0018*/ 	.byte	0x04, 0x12
        /*001a*/ 	.short	(.L_5 - .L_4)
	.align		4
.L_4:
        /*001c*/ 	.word	index@(_Z4add5PiS_S_)
        /*0020*/ 	.word	0x00000000
.L_5:


//--------------------- .nv.compat                --------------------------
	.section	.nv.compat,"",@"SHT_CUDA_COMPAT_INFO"
	.align	4
        /*0000*/ 	.byte	0x02, 0x09, 0x00, 0x00, 0x02, 0x02, 0x01, 0x00, 0x02, 0x05, 0x05, 0x00, 0x03, 0x07, 0x01, 0x01
        /*0010*/ 	.byte	0x02, 0x03, 0x00, 0x00, 0x02, 0x06, 0x01, 0x00, 0x04, 0x0b, 0x08, 0x00, 0x09, 0x00, 0x00, 0x00
        /*0020*/ 	.byte	0x00, 0x00, 0x00, 0x00


//--------------------- .nv.info._Z4add5PiS_S_    --------------------------
	.section	.nv.info._Z4add5PiS_S_,"",@"SHT_CUDA_INFO"
	.sectionflags	@""
	.align	4


	//----- nvinfo : EIATTR_CUDA_API_VERSION
	.align		4
        /*0000*/ 	.byte	0x04, 0x37
        /*0002*/ 	.short	(.L_7 - .L_6)
.L_6:
        /*0004*/ 	.word	0x00000082


	//----- nvinfo : EIATTR_KPARAM_INFO
	.align		4
.L_7:
        /*0008*/ 	.byte	0x04, 0x17
        /*000a*/ 	.short	(.L_9 - .L_8)
.L_8:
        /*000c*/ 	.word	0x00000000
        /*0010*/ 	.short	0x0002
        /*0012*/ 	.short	0x0010
        /*0014*/ 	.byte	0x00, 0xf5, 0x21, 0x00


	//----- nvinfo : EIATTR_KPARAM_INFO
	.align		4
.L_9:
        /*0018*/ 	.byte	0x04, 0x17
        /*001a*/ 	.short	(.L_11 - .L_10)
.L_10:
        /*001c*/ 	.word	0x00000000
        /*0020*/ 	.short	0x0001
        /*0022*/ 	.short	0x0008
        /*0024*/ 	.byte	0x00, 0xf5, 0x21, 0x00


	//----- nvinfo : EIATTR_KPARAM_INFO
	.align		4
.L_11:
        /*0028*/ 	.byte	0x04, 0x17
        /*002a*/ 	.short	(.L_13 - .L_12)
.L_12:
        /*002c*/ 	.word	0x00000000
        /*0030*/ 	.short	0x0000
        /*0032*/ 	.short	0x0000
        /*0034*/ 	.byte	0x00, 0xf5, 0x21, 0x00


	//----- nvinfo : EIATTR_SPARSE_MMA_MASK
	.align		4
.L_13:
        /*0038*/ 	.byte	0x03, 0x50
        /*003a*/ 	.short	0x0000


	//----- nvinfo : EIATTR_MAXREG_COUNT
	.align		4
        /*003c*/ 	.byte	0x03, 0x1b
        /*003e*/ 	.short	0x00ff


	//----- nvinfo : EIATTR_MERCURY_ISA_VERSION
	.align		4
        /*0040*/ 	.byte	0x03, 0x5f
        /*0042*/ 	.short	0x0101


	//----- nvinfo : EIATTR_VRC_CTA_INIT_COUNT
	.align		4
        /*0044*/ 	.byte	0x02, 0x4a
	.zero		1
	.zero		1


	//----- nvinfo : EIATTR_EXIT_INSTR_OFFSETS
	.align		4
        /*0048*/ 	.byte	0x04, 0x1c
        /*004a*/ 	.short	(.L_15 - .L_14)


	//   ....[0]....
.L_14:
        /*004c*/ 	.word	0x000000c0


	//   ....[1]....
        /*0050*/ 	.word	0x000001f0


	//----- nvinfo : EIATTR_CRS_STACK_SIZE
	.align		4
.L_15:
        /*0054*/ 	.byte	0x04, 0x1e
        /*0056*/ 	.short	(.L_17 - .L_16)
.L_16:
        /*0058*/ 	.word	0x00000000


	//----- nvinfo : EIATTR_CBANK_PARAM_SIZE
	.align		4
.L_17:
        /*005c*/ 	.byte	0x03, 0x19
        /*005e*/ 	.short	0x0018


	//----- nvinfo : EIATTR_PARAM_CBANK
	.align		4
        /*0060*/ 	.byte	0x04, 0x0a
        /*0062*/ 	.short	(.L_19 - .L_18)
	.align		4
.L_18:
        /*0064*/ 	.word	index@(.nv.constant0._Z4add5PiS_S_)
        /*0068*/ 	.short	0x0380
        /*006a*/ 	.short	0x0018


	//----- nvinfo : EIATTR_SW_WAR
	.align		4
.L_19:
        /*006c*/ 	.byte	0x04, 0x36
        /*006e*/ 	.short	(.L_21 - .L_20)
.L_20:
        /*0070*/ 	.word	0x00000008
.L_21:


//--------------------- .nv.callgraph             --------------------------
	.section	.nv.callgraph,"",@"SHT_CUDA_CALLGRAPH"
	.align	4
	.sectionentsize	8
	.align		4
        /*0000*/ 	.word	0x00000000
	.align		4
        /*0004*/ 	.word	0xffffffff
	.align		4
        /*0008*/ 	.word	0x00000000
	.align		4
        /*000c*/ 	.word	0xfffffffe
	.align		4
        /*0010*/ 	.word	0x00000000
	.align		4
        /*0014*/ 	.word	0xfffffffd
	.align		4
        /*0018*/ 	.word	0x00000000
	.align		4
        /*001c*/ 	.word	0xfffffffc


//--------------------- .text._Z4add5PiS_S_       --------------------------
	.section	.text._Z4add5PiS_S_,"ax",@progbits
	.align	128
        .global         _Z4add5PiS_S_
        .type           _Z4add5PiS_S_,@function
        .size           _Z4add5PiS_S_,(.L_x_2 - _Z4add5PiS_S_)
        .other          _Z4add5PiS_S_,@"STO_CUDA_ENTRY STV_DEFAULT"
_Z4add5PiS_S_:
.text._Z4add5PiS_S_:
[----:B------:R-:W-:Y:S01]  /*0000*/  LDC R1, c[0x0][0x37c] ;  /* 0x0000df00ff017b82 */ /* 0x000fe20000000800 */
[----:B------:R-:W0:Y:S07]  /*0010*/  S2R R0, SR_TID.Y ;  /* 0x0000000000007919 */ /* 0x000e2e0000002200 */
[----:B------:R-:W0:Y:S01]  /*0020*/  S2UR UR4, SR_CTAID.X ;  /* 0x00000000000479c3 */ /* 0x000e220000002500 */
[----:B------:R-:W1:Y:S07]  /*0030*/  S2R R3, SR_TID.X ;  /* 0x0000000000037919 */ /* 0x000e6e0000002100 */
[----:B------:R-:W2:Y:S01]  /*0040*/  LDC R9, c[0x0][0x370] ;  /* 0x0000dc00ff097b82 */ /* 0x000ea20000000800 */
[----:B------:R-:W3:Y:S01]  /*0050*/  LDCU UR5, c[0x0][0x360] ;  /* 0x00006c00ff0577ac */ /* 0x000ee20008000800 */
[----:B------:R-:W1:Y:S01]  /*0060*/  LDCU UR6, c[0x0][0x364] ;  /* 0x00006c80ff0677ac */ /* 0x000e620008000800 */
[----:B0-----:R-:W-:-:S02]  /*0070*/  IADD3 R0, PT, PT, R0, UR4, RZ ;  /* 0x0000000400007c10 */ /* 0x001fc4000fffe0ff */
[----:B-1----:R-:W-:-:S03]  /*0080*/  IADD3 R3, PT, PT, R3, UR6, RZ ;  /* 0x0000000603037c10 */ /* 0x002fc6000fffe0ff */
[----:B--2---:R-:W-:-:S04]  /*0090*/  IMAD R0, R9, UR4, R0 ;  /* 0x0000000409007c24 */ /* 0x004fc8000f8e0200 */
[----:B---3--:R-:W-:-:S05]  /*00a0*/  IMAD R0, R0, UR5, R3 ;  /* 0x0000000500007c24 */ /* 0x008fca000f8e0203 */
[----:B------:R-:W-:-:S13]  /*00b0*/  ISETP.GT.AND P0, PT, R0, 0xfffff, PT ;  /* 0x000fffff0000780c */ /* 0x000fda0003f04270 */
[----:B------:R-:W-:Y:S05]  /*00c0*/  @P0 EXIT ;  /* 0x000000000000094d */ /* 0x000fea0003800000 */
[----:B------:R-:W0:Y:S01]  /*00d0*/  LDCU UR4, c[0x0][0x374] ;  /* 0x00006e80ff0477ac */ /* 0x000e220008000800 */
[----:B------:R-:W1:Y:S01]  /*00e0*/  LDC.64 R2, c[0x0][0x390] ;  /* 0x0000e400ff027b82 */ /* 0x000e620000000a00 */
[----:B------:R-:W2:Y:S07]  /*00f0*/  LDCU.64 UR8, c[0x0][0x358] ;  /* 0x00006b00ff0877ac */ /* 0x000eae0008000a00 */
[----:B------:R-:W3:Y:S08]  /*0100*/  LDC.64 R4, c[0x0][0x380] ;  /* 0x0000e000ff047b82 */ /* 0x000ef00000000a00 */
[----:B------:R-:W4:Y:S01]  /*0110*/  LDC.64 R6, c[0x0][0x388] ;  /* 0x0000e200ff067b82 */ /* 0x000f220000000a00 */
[----:B0-----:R-:W-:-:S04]  /*0120*/  IMAD R8, R9, UR4, RZ ;  /* 0x0000000409087c24 */ /* 0x001fc8000f8e02ff */
[----:B------:R-:W-:-:S04]  /*0130*/  IMAD R8, R8, UR5, RZ ;  /* 0x0000000508087c24 */ /* 0x000fc8000f8e02ff */
[----:B--2---:R-:W-:-:S07]  /*0140*/  IMAD R15, R8, UR6, RZ ;  /* 0x00000006080f7c24 */ /* 0x004fce000f8e02ff */
.L_x_0:
[----:B---3--:R-:W-:-:S04]  /*0150*/  IMAD.WIDE R8, R0, 0x4, R4 ;  /* 0x0000000400087825 */ /* 0x008fc800078e0204 */
[C---:B----4-:R-:W-:Y:S02]  /*0160*/  IMAD.WIDE R10, R0.reuse, 0x4, R6 ;  /* 0x00000004000a7825 */ /* 0x050fe400078e0206 */
[----:B------:R-:W2:Y:S04]  /*0170*/  LDG.E R8, desc[UR8][R8.64] ;  /* 0x0000000808087981 */ /* 0x000ea8000c1e1900 */
[----:B------:R-:W2:Y:S01]  /*0180*/  LDG.E R11, desc[UR8][R10.64] ;  /* 0x000000080a0b7981 */ /* 0x000ea2000c1e1900 */
[----:B01----:R-:W-:Y:S01]  /*0190*/  IMAD.WIDE R12, R0, 0x4, R2 ;  /* 0x00000004000c7825 */ /* 0x003fe200078e0202 */
[----:B------:R-:W-:-:S04]  /*01a0*/  IADD3 R0, PT, PT, R15, R0, RZ ;  /* 0x000000000f007210 */ /* 0x000fc80007ffe0ff */
[----:B------:R-:W-:Y:S02]  /*01b0*/  ISETP.GE.AND P0, PT, R0, 0x100000, PT ;  /* 0x001000000000780c */ /* 0x000fe40003f06270 */
[----:B--2---:R-:W-:-:S05]  /*01c0*/  IADD3 R17, PT, PT, R8, R11, RZ ;  /* 0x0000000b08117210 */ /* 0x004fca0007ffe0ff */
[----:B------:R0:W-:Y:S06]  /*01d0*/  STG.E desc[UR8][R12.64], R17 ;  /* 0x000000110c007986 */ /* 0x0001ec000c101908 */
[----:B------:R-:W-:Y:S05]  /*01e0*/  @!P0 BRA `(.L_x_0) ;  /* 0xfffffffc00d88947 */ /* 0x000fea000383ffff */
[----:B------:R-:W-:Y:S05]  /*01f0*/  EXIT ;  /* 0x000000000000794d */ /* 0x000fea0003800000 */
.L_x_1:
[----:B------:R-:W-:-:S00]  /*0200*/  BRA `(.L_x_1) ;  /* 0xfffffffc00fc7947 */ /* 0x000fc0000383ffff */
[----:B------:R-:W-:-:S00]  /*0210*/  NOP ;  /* 0x0000000000007918 */ /* 0x000fc00000000000 */
        /* <DEDUP_REMOVED lines=14> */
.L_x_2:


//--------------------- .nv.shared.reserved.0     --------------------------
	.section	.nv.shared.reserved.0,"aw",@nobits
	.weak		__nv_reservedSMEM_offset_0_alias
	.size		__nv_reservedSMEM_offset_0_alias, 0, 64
	.other		__nv_reservedSMEM_offset_0_alias,@"STO_CUDA_RESERVED_SHARED STV_DEFAULT"
__nv_reservedSMEM_offset_0_alias:
	.zero		0
	.zero		64


//--------------------- .nv.constant0._Z4add5PiS_S_ --------------------------
	.section	.nv.constant0._Z4add5PiS_S_,"a",@progbits
	.sectionflags	@""
	.align	4
.nv.constant0._Z4add5PiS_S_:
	.zero		920


//--------------------- SYMBOLS --------------------------

	.type		.nv.reservedSmem.offset0,@object
	.size		.nv.reservedSmem.offset0,0x4
